	.headerflags	@"EF_CUDA_TEXMODE_UNIFIED EF_CUDA_64BIT_ADDRESS EF_CUDA_ACCELERATORS EF_CUDA_SM90 EF_CUDA_VIRTUAL_SM(EF_CUDA_SM90)"
	.elftype	@"ET_EXEC"


//--------------------- .nv.info                  --------------------------
	.section	.nv.info,"",@"SHT_CUDA_INFO"
	.align	4


	//----- nvinfo : EIATTR_REGCOUNT
	.align		4
        /*0000*/ 	.byte	0x04, 0x2f
        /*0002*/ 	.short	(.L_1 - .L_0)
	.align		4
.L_0:
        /*0004*/ 	.word	index@(triton_poi_fused_convolution_mul_sub_11)
        /*0008*/ 	.word	0x00000020


	//----- nvinfo : EIATTR_MIN_STACK_SIZE
	.align		4
.L_1:
        /*000c*/ 	.byte	0x04, 0x12
        /*000e*/ 	.short	(.L_3 - .L_2)
	.align		4
.L_2:
        /*0010*/ 	.word	index@(triton_poi_fused_convolution_mul_sub_11)
        /*0014*/ 	.word	0x00000000


	//----- nvinfo : EIATTR_FRAME_SIZE
	.align		4
.L_3:
        /*0018*/ 	.byte	0x04, 0x11
        /*001a*/ 	.short	(.L_5 - .L_4)
	.align		4
.L_4:
        /*001c*/ 	.word	index@(triton_poi_fused_convolution_mul_sub_11)
        /*0020*/ 	.word	0x00000000


	//----- nvinfo : EIATTR_MIN_STACK_SIZE
	.align		4
.L_5:
        /*0024*/ 	.byte	0x04, 0x12
        /*0026*/ 	.short	(.L_7 - .L_6)
	.align		4
.L_6:
        /*0028*/ 	.word	index@(triton_poi_fused_convolution_mul_sub_11)
        /*002c*/ 	.word	0x00000000
.L_7:


//--------------------- .nv.info.triton_poi_fused_convolution_mul_sub_11 --------------------------
	.section	.nv.info.triton_poi_fused_convolution_mul_sub_11,"",@"SHT_CUDA_INFO"
	.sectionflags	@""
	.align	4


	//----- nvinfo : EIATTR_CUDA_API_VERSION
	.align		4
        /*0000*/ 	.byte	0x04, 0x37
        /*0002*/ 	.short	(.L_9 - .L_8)
.L_8:
        /*0004*/ 	.word	0x0000007c


	//----- nvinfo : EIATTR_KPARAM_INFO
	.align		4
.L_9:
        /*0008*/ 	.byte	0x04, 0x17
        /*000a*/ 	.short	(.L_11 - .L_10)
.L_10:
        /*000c*/ 	.word	0x00000000
        /*0010*/ 	.short	0x0004
        /*0012*/ 	.short	0x001c
        /*0014*/ 	.byte	0x00, 0xf0, 0x11, 0x00


	//----- nvinfo : EIATTR_KPARAM_INFO
	.align		4
.L_11:
        /*0018*/ 	.byte	0x04, 0x17
        /*001a*/ 	.short	(.L_13 - .L_12)
.L_12:
        /*001c*/ 	.word	0x00000000
        /*0020*/ 	.short	0x0003
        /*0022*/ 	.short	0x0018
        /*0024*/ 	.byte	0x00, 0xf0, 0x11, 0x00


	//----- nvinfo : EIATTR_KPARAM_INFO
	.align		4
.L_13:
        /*0028*/ 	.byte	0x04, 0x17
        /*002a*/ 	.short	(.L_15 - .L_14)
.L_14:
        /*002c*/ 	.word	0x00000000
        /*0030*/ 	.short	0x0002
        /*0032*/ 	.short	0x0010
        /*0034*/ 	.byte	0x00, 0xf4, 0x21, 0x00


	//----- nvinfo : EIATTR_KPARAM_INFO
	.align		4
.L_15:
        /*0038*/ 	.byte	0x04, 0x17
        /*003a*/ 	.short	(.L_17 - .L_16)
.L_16:
        /*003c*/ 	.word	0x00000000
        /*0040*/ 	.short	0x0001
        /*0042*/ 	.short	0x0008
        /*0044*/ 	.byte	0x00, 0xf4, 0x21, 0x00


	//----- nvinfo : EIATTR_KPARAM_INFO
	.align		4
.L_17:
        /*0048*/ 	.byte	0x04, 0x17
        /*004a*/ 	.short	(.L_19 - .L_18)
.L_18:
        /*004c*/ 	.word	0x00000000
        /*0050*/ 	.short	0x0000
        /*0052*/ 	.short	0x0000
        /*0054*/ 	.byte	0x00, 0xf4, 0x21, 0x00


	//----- nvinfo : EIATTR_SPARSE_MMA_MASK
	.align		4
.L_19:
        /*0058*/ 	.byte	0x03, 0x50
        /*005a*/ 	.short	0x0000


	//----- nvinfo : EIATTR_MAXREG_COUNT
	.align		4
        /*005c*/ 	.byte	0x03, 0x1b
        /*005e*/ 	.short	0x00ff


	//----- nvinfo : EIATTR_EXIT_INSTR_OFFSETS
	.align		4
        /*0060*/ 	.byte	0x04, 0x1c
        /*0062*/ 	.short	(.L_21 - .L_20)


	//   ....[0]....
.L_20:
        /*0064*/ 	.word	0x00000b90


	//   ....[1]....
        /*0068*/ 	.word	0x00000bb0


	//----- nvinfo : EIATTR_REQNTID
	.align		4
.L_21:
        /*006c*/ 	.byte	0x04, 0x10
        /*006e*/ 	.short	(.L_23 - .L_22)
.L_22:
        /*0070*/ 	.word	0x00000100
        /*0074*/ 	.word	0x00000001
        /*0078*/ 	.word	0x00000001


	//----- nvinfo : EIATTR_CBANK_PARAM_SIZE
	.align		4
.L_23:
        /*007c*/ 	.byte	0x03, 0x19
        /*007e*/ 	.short	0x0020


	//----- nvinfo : EIATTR_PARAM_CBANK
	.align		4
        /*0080*/ 	.byte	0x04, 0x0a
        /*0082*/ 	.short	(.L_25 - .L_24)
	.align		4
.L_24:
        /*0084*/ 	.word	index@(.nv.constant0.triton_poi_fused_convolution_mul_sub_11)
        /*0088*/ 	.short	0x0210
        /*008a*/ 	.short	0x0020


	//----- nvinfo : EIATTR_SW_WAR
	.align		4
.L_25:
        /*008c*/ 	.byte	0x04, 0x36
        /*008e*/ 	.short	(.L_27 - .L_26)
.L_26:
        /*0090*/ 	.word	0x00000008
.L_27:


//--------------------- .nv.callgraph             --------------------------
	.section	.nv.callgraph,"",@"SHT_CUDA_CALLGRAPH"
	.align	4
	.sectionentsize	8
	.align		4
        /*0000*/ 	.word	0x00000000
	.align		4
        /*0004*/ 	.word	0xffffffff
	.align		4
        /*0008*/ 	.word	0x00000000
	.align		4
        /*000c*/ 	.word	0xfffffffe
	.align		4
        /*0010*/ 	.word	0x00000000
	.align		4
        /*0014*/ 	.word	0xfffffffd
	.align		4
        /*0018*/ 	.word	0x00000000
	.align		4
        /*001c*/ 	.word	0xfffffffc


//--------------------- .text.triton_poi_fused_convolution_mul_sub_11 --------------------------
	.section	.text.triton_poi_fused_convolution_mul_sub_11,"ax",@progbits
	.align	128
        .global         triton_poi_fused_convolution_mul_sub_11
        .type           triton_poi_fused_convolution_mul_sub_11,@function
        .size           triton_poi_fused_convolution_mul_sub_11,(.L_x_1 - triton_poi_fused_convolution_mul_sub_11)
        .other          triton_poi_fused_convolution_mul_sub_11,@"STO_CUDA_ENTRY STV_DEFAULT"
triton_poi_fused_convolution_mul_sub_11:
.text.triton_poi_fused_convolution_mul_sub_11:
[----:B------:R-:W0:Y:S01]  /*0000*/  LDC R1, c[0x0][0x28] ;  /* 0x00000a00ff017b82 */ /* 0x000e220000000800 */
[----:B------:R-:W1:Y:S07]  /*0010*/  S2R R0, SR_TID.X ;  /* 0x0000000000007919 */ /* 0x000e6e0000002100 */
[----:B------:R-:W2:Y:S01]  /*0020*/  S2UR UR4, SR_CTAID.Y ;  /* 0x00000000000479c3 */ /* 0x000ea20000002600 */
[----:B------:R-:W-:Y:S01]  /*0030*/  HFMA2.MMA R14, -RZ, RZ, 0, 0 ;  /* 0x00000000ff0e7435 */ /* 0x000fe200000001ff */
[----:B------:R-:W-:Y:S01]  /*0040*/  ULDC.64 UR6, c[0x0][0x208] ;  /* 0x0000820000067ab9 */ /* 0x000fe20000000a00 */
[----:B------:R-:W3:Y:S01]  /*0050*/  S2R R5, SR_CTAID.X ;  /* 0x0000000000057919 */ /* 0x000ee20000002500 */
[----:B------:R-:W-:-:S04]  /*0060*/  CS2R R8, SRZ ;  /* 0x0000000000087805 */ /* 0x000fc8000001ff00 */
[----:B------:R-:W4:Y:S01]  /*0070*/  LDC.64 R12, c[0x0][0x210] ;  /* 0x00008400ff0c7b82 */ /* 0x000f220000000a00 */
[----:B--2---:R-:W-:Y:S01]  /*0080*/  USHF.L.U32 UR4, UR4, 0x4, URZ ;  /* 0x0000000404047899 */ /* 0x004fe2000800063f */
[----:B-1----:R-:W-:Y:S02]  /*0090*/  SHF.R.U32.HI R20, RZ, 0x6, R0 ;  /* 0x00000006ff147819 */ /* 0x002fe40000011600 */
[----:B------:R-:W-:Y:S02]  /*00a0*/  SHF.L.U32 R0, R0, 0x2, RZ ;  /* 0x0000000200007819 */ /* 0x000fe400000006ff */
[----:B------:R-:W-:Y:S02]  /*00b0*/  SGXT.U32 R20, R20, 0x2 ;  /* 0x000000021414781a */ /* 0x000fe40000000000 */
[----:B------:R-:W-:Y:S02]  /*00c0*/  LOP3.LUT R0, R0, 0xfc, RZ, 0xc0, !PT ;  /* 0x000000fc00007812 */ /* 0x000fe400078ec0ff */
[----:B------:R-:W-:-:S02]  /*00d0*/  LOP3.LUT R20, R20, UR4, RZ, 0xfc, !PT ;  /* 0x0000000414147c12 */ /* 0x000fc4000f8efcff */
[----:B---3--:R-:W-:Y:S02]  /*00e0*/  LEA R16, R5, R0, 0x8 ;  /* 0x0000000005107211 */ /* 0x008fe400078e40ff */
[C---:B------:R-:W-:Y:S01]  /*00f0*/  ISETP.GE.AND P0, PT, R20.reuse, 0xc, PT ;  /* 0x0000000c1400780c */ /* 0x040fe20003f06270 */
[----:B------:R-:W-:-:S05]  /*0100*/  IMAD.HI R2, R20, 0x55555556, RZ ;  /* 0x5555555614027827 */ /* 0x000fca00078e02ff */
[----:B------:R-:W-:-:S05]  /*0110*/  LEA.HI R3, R2, R2, RZ, 0x1 ;  /* 0x0000000202037211 */ /* 0x000fca00078f08ff */
[----:B------:R-:W-:-:S04]  /*0120*/  IMAD R2, R3, -0x3, R20 ;  /* 0xfffffffd03027824 */ /* 0x000fc800078e0214 */
[----:B------:R-:W-:Y:S02]  /*0130*/  IMAD R11, R3, 0xc0000, R2 ;  /* 0x000c0000030b7824 */ /* 0x000fe400078e0202 */
[----:B------:R-:W1:Y:S01]  /*0140*/  LDC.64 R2, c[0x0][0x218] ;  /* 0x00008600ff027b82 */ /* 0x000e620000000a00 */
[C---:B------:R-:W-:Y:S01]  /*0150*/  IMAD.HI R10, R20.reuse, 0x55555556, RZ ;  /* 0x55555556140a7827 */ /* 0x040fe200078e02ff */
[----:B------:R-:W-:-:S03]  /*0160*/  LOP3.LUT R22, R20, 0x4, RZ, 0xfc, !PT ;  /* 0x0000000414167812 */ /* 0x000fc600078efcff */
[----:B------:R-:W-:Y:S01]  /*0170*/  IMAD R5, R16, 0x3, R11 ;  /* 0x0000000310057824 */ /* 0x000fe200078e020b */
[----:B------:R-:W-:Y:S01]  /*0180*/  LEA.HI R15, R10, R10, RZ, 0x1 ;  /* 0x0000000a0a0f7211 */ /* 0x000fe200078f08ff */
[----:B------:R-:W-:Y:S01]  /*0190*/  IMAD.HI R10, R22, 0x55555556, RZ ;  /* 0x55555556160a7827 */ /* 0x000fe200078e02ff */
[----:B------:R-:W-:-:S03]  /*01a0*/  LEA R0, R16, R16, 0x1 ;  /* 0x0000001010007211 */ /* 0x000fc600078e08ff */
[----:B----4-:R-:W-:Y:S01]  /*01b0*/  IMAD.WIDE R4, R5, 0x4, R12 ;  /* 0x0000000405047825 */ /* 0x010fe200078e020c */
[----:B------:R-:W-:Y:S02]  /*01c0*/  IADD3 R19, R0, 0x3, RZ ;  /* 0x0000000300137810 */ /* 0x000fe40007ffe0ff */
[----:B------:R-:W-:Y:S02]  /*01d0*/  IADD3 R18, R0, 0x6, RZ ;  /* 0x0000000600127810 */ /* 0x000fe40007ffe0ff */
[----:B------:R2:W3:Y:S01]  /*01e0*/  @!P0 LDG.E.EL R14, desc[UR6][R4.64] ;  /* 0x00000006040e8981 */ /* 0x0004e2000c2e1900 */
[----:B------:R-:W-:Y:S02]  /*01f0*/  IADD3 R0, R0, 0x9, RZ ;  /* 0x0000000900007810 */ /* 0x000fe40007ffe0ff */
[----:B------:R-:W-:Y:S02]  /*0200*/  CS2R R6, SRZ ;  /* 0x0000000000067805 */ /* 0x000fe4000001ff00 */
[----:B------:R-:W-:-:S02]  /*0210*/  IADD3 R27, R19, R11, RZ ;  /* 0x0000000b131b7210 */ /* 0x000fc40007ffe0ff */
[----:B------:R-:W-:Y:S02]  /*0220*/  IADD3 R25, R18, R11, RZ ;  /* 0x0000000b12197210 */ /* 0x000fe40007ffe0ff */
[----:B------:R-:W-:Y:S01]  /*0230*/  IADD3 R11, R0, R11, RZ ;  /* 0x0000000b000b7210 */ /* 0x000fe20007ffe0ff */
[----:B------:R-:W-:-:S04]  /*0240*/  IMAD.WIDE R26, R27, 0x4, R12 ;  /* 0x000000041b1a7825 */ /* 0x000fc800078e020c */
[----:B--2---:R-:W-:Y:S01]  /*0250*/  IMAD R5, R15, -0x3, R20 ;  /* 0xfffffffd0f057824 */ /* 0x004fe200078e0214 */
[----:B------:R-:W-:Y:S01]  /*0260*/  LEA.HI R15, R10, R10, RZ, 0x1 ;  /* 0x0000000a0a0f7211 */ /* 0x000fe200078f08ff */
[----:B------:R-:W-:Y:S01]  /*0270*/  IMAD.WIDE R24, R25, 0x4, R12 ;  /* 0x0000000419187825 */ /* 0x000fe200078e020c */
[C---:B------:R-:W-:Y:S01]  /*0280*/  ISETP.GE.AND P1, PT, R22.reuse, 0xc, PT ;  /* 0x0000000c1600780c */ /* 0x040fe20003f26270 */
[----:B------:R-:W2:Y:S02]  /*0290*/  @!P0 LDG.E.EL R9, desc[UR6][R26.64] ;  /* 0x000000061a098981 */ /* 0x000ea4000c2e1900 */
[----:B------:R-:W-:Y:S02]  /*02a0*/  IMAD R28, R15, -0x3, R22 ;  /* 0xfffffffd0f1c7824 */ /* 0x000fe400078e0216 */
[----:B-1----:R-:W-:Y:S01]  /*02b0*/  IMAD.WIDE R4, R5, 0x4, R2 ;  /* 0x0000000405047825 */ /* 0x002fe200078e0202 */
[----:B------:R1:W4:Y:S03]  /*02c0*/  @!P0 LDG.E.EL R6, desc[UR6][R24.64] ;  /* 0x0000000618068981 */ /* 0x000326000c2e1900 */
[----:B------:R-:W-:Y:S01]  /*02d0*/  IMAD.WIDE R10, R11, 0x4, R12 ;  /* 0x000000040b0a7825 */ /* 0x000fe200078e020c */
[----:B------:R5:W3:Y:S03]  /*02e0*/  @!P0 LDG.E.EL R8, desc[UR6][R4.64] ;  /* 0x0000000604088981 */ /* 0x000ae6000c2e1900 */
[----:B------:R-:W-:Y:S01]  /*02f0*/  IMAD R15, R15, 0xc0000, R28 ;  /* 0x000c00000f0f7824 */ /* 0x000fe200078e021c */
[----:B------:R5:W4:Y:S01]  /*0300*/  @!P0 LDG.E.EL R7, desc[UR6][R10.64] ;  /* 0x000000060a078981 */ /* 0x000b22000c2e1900 */
[----:B------:R-:W-:Y:S01]  /*0310*/  IMAD.HI R21, R22, 0x55555556, RZ ;  /* 0x5555555616157827 */ /* 0x000fe200078e02ff */
[----:B-1----:R-:W-:-:S03]  /*0320*/  MOV R25, RZ ;  /* 0x000000ff00197202 */ /* 0x002fc60000000f00 */
[----:B------:R-:W-:Y:S01]  /*0330*/  IMAD R17, R16, 0x3, R15 ;  /* 0x0000000310117824 */ /* 0x000fe200078e020f */
[----:B------:R-:W-:-:S03]  /*0340*/  LEA.HI R29, R21, R21, RZ, 0x1 ;  /* 0x00000015151d7211 */ /* 0x000fc600078f08ff */
[----:B0----5:R-:W-:Y:S01]  /*0350*/  IMAD.WIDE R4, R17, 0x4, R12 ;  /* 0x0000000411047825 */ /* 0x021fe200078e020c */
[----:B------:R-:W-:-:S03]  /*0360*/  IADD3 R21, R19, R15, RZ ;  /* 0x0000000f13157210 */ /* 0x000fc60007ffe0ff */
[----:B------:R-:W-:Y:S01]  /*0370*/  IMAD R29, R29, -0x3, R22 ;  /* 0xfffffffd1d1d7824 */ /* 0x000fe200078e0216 */
[----:B------:R-:W-:Y:S01]  /*0380*/  HFMA2.MMA R23, -RZ, RZ, 0, 0 ;  /* 0x00000000ff177435 */ /* 0x000fe200000001ff */
[----:B------:R0:W5:Y:S01]  /*0390*/  @!P1 LDG.E.EL R25, desc[UR6][R4.64] ;  /* 0x0000000604199981 */ /* 0x000162000c2e1900 */
[----:B------:R-:W-:Y:S01]  /*03a0*/  CS2R R10, SRZ ;  /* 0x00000000000a7805 */ /* 0x000fe2000001ff00 */
[----:B------:R-:W-:Y:S01]  /*03b0*/  IMAD.WIDE R26, R21, 0x4, R12 ;  /* 0x00000004151a7825 */ /* 0x000fe200078e020c */
[----:B------:R-:W-:-:S03]  /*03c0*/  IADD3 R17, R18, R15, RZ ;  /* 0x0000000f12117210 */ /* 0x000fc60007ffe0ff */
[----:B0-----:R-:W-:Y:S01]  /*03d0*/  IMAD.WIDE R4, R29, 0x4, R2 ;  /* 0x000000041d047825 */ /* 0x001fe200078e0202 */
[----:B------:R-:W-:Y:S02]  /*03e0*/  IADD3 R15, R0, R15, RZ ;  /* 0x0000000f000f7210 */ /* 0x000fe40007ffe0ff */
[----:B------:R0:W5:Y:S04]  /*03f0*/  @!P1 LDG.E.EL R23, desc[UR6][R26.64] ;  /* 0x000000061a179981 */ /* 0x000168000c2e1900 */
[----:B------:R1:W5:Y:S01]  /*0400*/  @!P1 LDG.E.EL R11, desc[UR6][R4.64] ;  /* 0x00000006040b9981 */ /* 0x000362000c2e1900 */
[----:B------:R-:W-:Y:S01]  /*0410*/  MOV R21, RZ ;  /* 0x000000ff00157202 */ /* 0x000fe20000000f00 */
[----:B0-----:R-:W-:-:S04]  /*0420*/  IMAD.WIDE R26, R17, 0x4, R12 ;  /* 0x00000004111a7825 */ /* 0x001fc800078e020c */
[----:B-1----:R-:W-:Y:S01]  /*0430*/  IMAD.WIDE R4, R15, 0x4, R12 ;  /* 0x000000040f047825 */ /* 0x002fe200078e020c */
[----:B------:R-:W5:Y:S04]  /*0440*/  @!P1 LDG.E.EL R10, desc[UR6][R26.64] ;  /* 0x000000061a0a9981 */ /* 0x000f68000c2e1900 */
[----:B------:R0:W5:Y:S01]  /*0450*/  @!P1 LDG.E.EL R21, desc[UR6][R4.64] ;  /* 0x0000000604159981 */ /* 0x000162000c2e1900 */
[----:B------:R-:W-:-:S05]  /*0460*/  LOP3.LUT R17, R20, 0x8, RZ, 0xfc, !PT ;  /* 0x0000000814117812 */ /* 0x000fca00078efcff */
[----:B------:R-:W-:-:S05]  /*0470*/  IMAD.HI R15, R17, 0x55555556, RZ ;  /* 0x55555556110f7827 */ /* 0x000fca00078e02ff */
[----:B------:R-:W-:-:S05]  /*0480*/  LEA.HI R24, R15, R15, RZ, 0x1 ;  /* 0x0000000f0f187211 */ /* 0x000fca00078f08ff */
[----:B------:R-:W-:Y:S01]  /*0490*/  IMAD R15, R24, -0x3, R17 ;  /* 0xfffffffd180f7824 */ /* 0x000fe200078e0211 */
[----:B------:R-:W-:-:S03]  /*04a0*/  ISETP.GE.AND P2, PT, R17, 0xc, PT ;  /* 0x0000000c1100780c */ /* 0x000fc60003f46270 */
[----:B------:R-:W-:Y:S01]  /*04b0*/  IMAD R15, R24, 0xc0000, R15 ;  /* 0x000c0000180f7824 */ /* 0x000fe200078e020f */
[----:B------:R-:W-:-:S03]  /*04c0*/  HFMA2.MMA R28, -RZ, RZ, 0, 0 ;  /* 0x00000000ff1c7435 */ /* 0x000fc600000001ff */
[----:B------:R-:W-:-:S04]  /*04d0*/  IMAD R29, R16, 0x3, R15 ;  /* 0x00000003101d7824 */ /* 0x000fc800078e020f */
[----:B0-----:R-:W-:Y:S01]  /*04e0*/  IMAD.WIDE R4, R29, 0x4, R12 ;  /* 0x000000041d047825 */ /* 0x001fe200078e020c */
[----:B------:R-:W-:Y:S02]  /*04f0*/  IADD3 R29, R19, R15, RZ ;  /* 0x0000000f131d7210 */ /* 0x000fe40007ffe0ff */
[----:B------:R-:W-:Y:S02]  /*0500*/  CS2R R26, SRZ ;  /* 0x00000000001a7805 */ /* 0x000fe4000001ff00 */
[----:B------:R0:W5:Y:S01]  /*0510*/  @!P2 LDG.E.EL R28, desc[UR6][R4.64] ;  /* 0x00000006041ca981 */ /* 0x000162000c2e1900 */
[----:B------:R-:W-:-:S04]  /*0520*/  IMAD.HI R24, R17, 0x55555556, RZ ;  /* 0x5555555611187827 */ /* 0x000fc800078e02ff */
[----:B0-----:R-:W-:Y:S01]  /*0530*/  IMAD.WIDE R4, R29, 0x4, R12 ;  /* 0x000000041d047825 */ /* 0x001fe200078e020c */
[----:B------:R-:W-:-:S04]  /*0540*/  IADD3 R29, R18, R15, RZ ;  /* 0x0000000f121d7210 */ /* 0x000fc80007ffe0ff */
[----:B------:R3:W5:Y:S01]  /*0550*/  @!P2 LDG.E.EL R27, desc[UR6][R4.64] ;  /* 0x00000006041ba981 */ /* 0x000762000c2e1900 */
[----:B------:R-:W-:-:S05]  /*0560*/  LEA.HI R24, R24, R24, RZ, 0x1 ;  /* 0x0000001818187211 */ /* 0x000fca00078f08ff */
[----:B------:R-:W-:Y:S01]  /*0570*/  IMAD R24, R24, -0x3, R17 ;  /* 0xfffffffd18187824 */ /* 0x000fe200078e0211 */
[----:B------:R-:W-:Y:S02]  /*0580*/  ISETP.LE.AND P3, PT, RZ, UR4, PT ;  /* 0x00000004ff007c0c */ /* 0x000fe4000bf63270 */
[-C--:B------:R-:W-:Y:S02]  /*0590*/  LEA R22, R22, R16.reuse, 0x12 ;  /* 0x0000001016167211 */ /* 0x080fe400078e90ff */
[----:B------:R-:W-:Y:S01]  /*05a0*/  LEA R17, R17, R16, 0x12 ;  /* 0x0000001011117211 */ /* 0x000fe200078e90ff */
[C---:B---3--:R-:W-:Y:S01]  /*05b0*/  FADD R4, R8.reuse, R14 ;  /* 0x0000000e08047221 */ /* 0x048fe20000000000 */
[C---:B--2---:R-:W-:Y:S01]  /*05c0*/  FADD R5, R8.reuse, R9 ;  /* 0x0000000908057221 */ /* 0x044fe20000000000 */
[C---:B----4-:R-:W-:Y:S01]  /*05d0*/  FADD R6, R8.reuse, R6 ;  /* 0x0000000608067221 */ /* 0x050fe20000000000 */
[----:B------:R-:W-:Y:S01]  /*05e0*/  MOV R14, RZ ;  /* 0x000000ff000e7202 */ /* 0x000fe20000000f00 */
[----:B------:R-:W-:Y:S01]  /*05f0*/  FADD R7, R8, R7 ;  /* 0x0000000708077221 */ /* 0x000fe20000000000 */
[----:B------:R-:W-:Y:S01]  /*0600*/  IMAD.WIDE R8, R29, 0x4, R12 ;  /* 0x000000041d087825 */ /* 0x000fe200078e020c */
[----:B------:R-:W-:Y:S01]  /*0610*/  IADD3 R29, R0, R15, RZ ;  /* 0x0000000f001d7210 */ /* 0x000fe20007ffe0ff */
[----:B------:R-:W-:-:S03]  /*0620*/  HFMA2.MMA R15, -RZ, RZ, 0, 0 ;  /* 0x00000000ff0f7435 */ /* 0x000fc600000001ff */
[----:B------:R0:W2:Y:S02]  /*0630*/  @!P2 LDG.E.EL R14, desc[UR6][R8.64] ;  /* 0x00000006080ea981 */ /* 0x0000a4000c2e1900 */
[----:B0-----:R-:W-:-:S05]  /*0640*/  IMAD.WIDE R8, R29, 0x4, R12 ;  /* 0x000000041d087825 */ /* 0x001fca00078e020c */
[----:B------:R5:W3:Y:S02]  /*0650*/  @!P2 LDG.E.EL R15, desc[UR6][R8.64] ;  /* 0x00000006080fa981 */ /* 0x000ae4000c2e1900 */
[----:B-----5:R-:W-:Y:S01]  /*0660*/  FADD R8, R11, R25 ;  /* 0x000000190b087221 */ /* 0x020fe20000000000 */
[----:B------:R-:W-:-:S04]  /*0670*/  IMAD.WIDE R24, R24, 0x4, R2 ;  /* 0x0000000418187825 */ /* 0x000fc800078e0202 */
[C---:B------:R-:W-:Y:S01]  /*0680*/  FADD R9, R11.reuse, R23 ;  /* 0x000000170b097221 */ /* 0x040fe20000000000 */
[----:B------:R0:W4:Y:S01]  /*0690*/  @!P2 LDG.E.EL R26, desc[UR6][R24.64] ;  /* 0x00000006181aa981 */ /* 0x000122000c2e1900 */
[C---:B------:R-:W-:Y:S01]  /*06a0*/  FADD R10, R11.reuse, R10 ;  /* 0x0000000a0b0a7221 */ /* 0x040fe20000000000 */
[----:B0-----:R-:W-:Y:S01]  /*06b0*/  LOP3.LUT R24, R20, 0xc, RZ, 0xfc, !PT ;  /* 0x0000000c14187812 */ /* 0x001fe200078efcff */
[----:B------:R-:W-:-:S04]  /*06c0*/  FADD R11, R11, R21 ;  /* 0x000000150b0b7221 */ /* 0x000fc80000000000 */
[----:B------:R-:W-:-:S05]  /*06d0*/  IMAD.HI R21, R24, 0x55555556, RZ ;  /* 0x5555555618157827 */ /* 0x000fca00078e02ff */
[----:B------:R-:W-:Y:S01]  /*06e0*/  LEA.HI R21, R21, R21, RZ, 0x1 ;  /* 0x0000001515157211 */ /* 0x000fe200078f08ff */
[----:B------:R-:W-:-:S04]  /*06f0*/  IMAD.HI R23, R24, 0x55555556, RZ ;  /* 0x5555555618177827 */ /* 0x000fc800078e02ff */
[----:B------:R-:W-:Y:S01]  /*0700*/  IMAD R21, R21, -0x3, R24 ;  /* 0xfffffffd15157824 */ /* 0x000fe200078e0218 */
[----:B------:R-:W-:-:S03]  /*0710*/  LEA.HI R23, R23, R23, RZ, 0x1 ;  /* 0x0000001717177211 */ /* 0x000fc600078f08ff */
[----:B------:R-:W-:Y:S01]  /*0720*/  IMAD.WIDE R2, R21, 0x4, R2 ;  /* 0x0000000415027825 */ /* 0x000fe200078e0202 */
[----:B------:R-:W-:-:S03]  /*0730*/  MOV R21, RZ ;  /* 0x000000ff00157202 */ /* 0x000fc60000000f00 */
[----:B------:R-:W-:-:S03]  /*0740*/  IMAD R25, R23, -0x3, R24 ;  /* 0xfffffffd17197824 */ /* 0x000fc600078e0218 */
[----:B------:R0:W5:Y:S01]  /*0750*/  @!P3 LDG.E.EL R21, desc[UR6][R2.64] ;  /* 0x000000060215b981 */ /* 0x000162000c2e1900 */
[-C--:B------:R-:W-:Y:S02]  /*0760*/  LEA R20, R20, R16.reuse, 0x12 ;  /* 0x0000001014147211 */ /* 0x080fe400078e90ff */
[----:B------:R-:W-:Y:S01]  /*0770*/  LEA R24, R24, R16, 0x12 ;  /* 0x0000001018187211 */ /* 0x000fe200078e90ff */
[----:B0-----:R-:W-:-:S04]  /*0780*/  IMAD R2, R23, 0xc0000, R25 ;  /* 0x000c000017027824 */ /* 0x001fc800078e0219 */
[----:B------:R-:W-:Y:S01]  /*0790*/  IMAD R23, R16, 0x3, R2 ;  /* 0x0000000310177824 */ /* 0x000fe200078e0202 */
[----:B------:R-:W-:Y:S01]  /*07a0*/  HFMA2.MMA R16, -RZ, RZ, 0, 0 ;  /* 0x00000000ff107435 */ /* 0x000fe200000001ff */
[----:B------:R-:W-:Y:S02]  /*07b0*/  IADD3 R19, R19, R2, RZ ;  /* 0x0000000213137210 */ /* 0x000fe40007ffe0ff */
[----:B------:R-:W-:Y:S02]  /*07c0*/  IADD3 R18, R18, R2, RZ ;  /* 0x0000000212127210 */ /* 0x000fe40007ffe0ff */
[----:B------:R-:W-:Y:S01]  /*07d0*/  IADD3 R0, R0, R2, RZ ;  /* 0x0000000200007210 */ /* 0x000fe20007ffe0ff */
[----:B------:R-:W-:Y:S01]  /*07e0*/  IMAD.WIDE R2, R23, 0x4, R12 ;  /* 0x0000000417027825 */ /* 0x000fe200078e020c */
[----:B------:R-:W-:-:S04]  /*07f0*/  MOV R25, RZ ;  /* 0x000000ff00197202 */ /* 0x000fc80000000f00 */
[----:B------:R0:W5:Y:S02]  /*0800*/  @!P3 LDG.E.EL R16, desc[UR6][R2.64] ;  /* 0x000000060210b981 */ /* 0x000164000c2e1900 */
[----:B0-----:R-:W-:-:S05]  /*0810*/  IMAD.WIDE R2, R19, 0x4, R12 ;  /* 0x0000000413027825 */ /* 0x001fca00078e020c */
[----:B------:R0:W5:Y:S01]  /*0820*/  @!P3 LDG.E.EL R25, desc[UR6][R2.64] ;  /* 0x000000060219b981 */ /* 0x000162000c2e1900 */
[----:B------:R-:W-:Y:S01]  /*0830*/  MOV R23, RZ ;  /* 0x000000ff00177202 */ /* 0x000fe20000000f00 */
[--C-:B0-----:R-:W-:Y:S02]  /*0840*/  IMAD.WIDE R2, R18, 0x4, R12.reuse ;  /* 0x0000000412027825 */ /* 0x101fe400078e020c */
[----:B------:R-:W0:Y:S02]  /*0850*/  LDC.64 R18, c[0x0][0x220] ;  /* 0x00008800ff127b82 */ /* 0x000e240000000a00 */
[----:B------:R-:W-:Y:S01]  /*0860*/  IMAD.WIDE R12, R0, 0x4, R12 ;  /* 0x00000004000c7825 */ /* 0x000fe200078e020c */
[----:B------:R-:W-:-:S04]  /*0870*/  HFMA2.MMA R0, -RZ, RZ, 0, 0 ;  /* 0x00000000ff007435 */ /* 0x000fc800000001ff */
[----:B------:R4:W5:Y:S06]  /*0880*/  @!P3 LDG.E.EL R23, desc[UR6][R12.64] ;  /* 0x000000060c17b981 */ /* 0x00096c000c2e1900 */
[----:B------:R1:W5:Y:S01]  /*0890*/  @!P3 LDG.E.EL R0, desc[UR6][R2.64] ;  /* 0x000000060200b981 */ /* 0x000362000c2e1900 */
[----:B------:R-:W-:Y:S01]  /*08a0*/  FADD R4, R4, -0.5 ;  /* 0xbf00000004047421 */ /* 0x000fe20000000000 */
[----:B------:R-:W-:Y:S01]  /*08b0*/  FADD R5, R5, -0.5 ;  /* 0xbf00000005057421 */ /* 0x000fe20000000000 */
[----:B------:R-:W-:Y:S01]  /*08c0*/  FADD R6, R6, -0.5 ;  /* 0xbf00000006067421 */ /* 0x000fe20000000000 */
[----:B------:R-:W-:Y:S01]  /*08d0*/  FADD R7, R7, -0.5 ;  /* 0xbf00000007077421 */ /* 0x000fe20000000000 */
[----:B------:R-:W-:Y:S01]  /*08e0*/  FADD R8, R8, -0.5 ;  /* 0xbf00000008087421 */ /* 0x000fe20000000000 */
[----:B------:R-:W-:Y:S01]  /*08f0*/  FADD R9, R9, -0.5 ;  /* 0xbf00000009097421 */ /* 0x000fe20000000000 */
[----:B------:R-:W-:Y:S01]  /*0900*/  FADD R10, R10, -0.5 ;  /* 0xbf0000000a0a7421 */ /* 0x000fe20000000000 */
[----:B------:R-:W-:Y:S01]  /*0910*/  FADD R11, R11, -0.5 ;  /* 0xbf0000000b0b7421 */ /* 0x000fe20000000000 */
[----:B------:R-:W-:Y:S01]  /*0920*/  FADD R4, R4, R4 ;  /* 0x0000000404047221 */ /* 0x000fe20000000000 */
[----:B------:R-:W-:Y:S01]  /*0930*/  FADD R5, R5, R5 ;  /* 0x0000000505057221 */ /* 0x000fe20000000000 */
[----:B------:R-:W-:Y:S01]  /*0940*/  FADD R6, R6, R6 ;  /* 0x0000000606067221 */ /* 0x000fe20000000000 */
[----:B------:R-:W-:Y:S01]  /*0950*/  FADD R7, R7, R7 ;  /* 0x0000000707077221 */ /* 0x000fe20000000000 */
[----:B------:R-:W-:Y:S01]  /*0960*/  FADD R8, R8, R8 ;  /* 0x0000000808087221 */ /* 0x000fe20000000000 */
[----:B------:R-:W-:Y:S01]  /*0970*/  FADD R9, R9, R9 ;  /* 0x0000000909097221 */ /* 0x000fe20000000000 */
[----:B------:R-:W-:Y:S01]  /*0980*/  FADD R10, R10, R10 ;  /* 0x0000000a0a0a7221 */ /* 0x000fe20000000000 */
[----:B------:R-:W-:Y:S01]  /*0990*/  FADD R11, R11, R11 ;  /* 0x0000000b0b0b7221 */ /* 0x000fe20000000000 */
[C---:B----4-:R-:W-:Y:S01]  /*09a0*/  FADD R12, R26.reuse, R28 ;  /* 0x0000001c1a0c7221 */ /* 0x050fe20000000000 */
[C---:B------:R-:W-:Y:S01]  /*09b0*/  FADD R13, R26.reuse, R27 ;  /* 0x0000001b1a0d7221 */ /* 0x040fe20000000000 */
[C---:B--2---:R-:W-:Y:S01]  /*09c0*/  FADD R14, R26.reuse, R14 ;  /* 0x0000000e1a0e7221 */ /* 0x044fe20000000000 */
[----:B---3--:R-:W-:Y:S01]  /*09d0*/  FADD R15, R26, R15 ;  /* 0x0000000f1a0f7221 */ /* 0x008fe20000000000 */
        /* <DEDUP_REMOVED lines=8> */
[----:B0-----:R-:W-:-:S04]  /*0a60*/  IMAD.WIDE R26, R17, 0x4, R18 ;  /* 0x00000004111a7825 */ /* 0x001fc800078e0212 */
[----:B-----5:R-:W-:-:S04]  /*0a70*/  FADD R16, R21, R16 ;  /* 0x0000001015107221 */ /* 0x020fc80000000000 */
[----:B------:R-:W-:Y:S01]  /*0a80*/  FADD R16, R16, -0.5 ;  /* 0xbf00000010107421 */ /* 0x000fe20000000000 */
[----:B-1----:R-:W-:Y:S01]  /*0a90*/  FADD R3, R21, R25 ;  /* 0x0000001915037221 */ /* 0x002fe20000000000 */
[----:B------:R-:W-:-:S04]  /*0aa0*/  IMAD.WIDE R24, R24, 0x4, R18 ;  /* 0x0000000418187825 */ /* 0x000fc800078e0212 */
[----:B------:R-:W-:Y:S01]  /*0ab0*/  FADD R3, R3, -0.5 ;  /* 0xbf00000003037421 */ /* 0x000fe20000000000 */
[----:B------:R-:W-:-:S03]  /*0ac0*/  FADD R16, R16, R16 ;  /* 0x0000001010107221 */ /* 0x000fc60000000000 */
[----:B------:R-:W-:Y:S01]  /*0ad0*/  FADD R17, R3, R3 ;  /* 0x0000000303117221 */ /* 0x000fe20000000000 */
[----:B------:R-:W-:Y:S01]  /*0ae0*/  FADD R2, R21, R23 ;  /* 0x0000001715027221 */ /* 0x000fe20000000000 */
[----:B------:R-:W-:-:S04]  /*0af0*/  IMAD.WIDE R22, R22, 0x4, R18 ;  /* 0x0000000416167825 */ /* 0x000fc800078e0212 */
[----:B------:R-:W-:Y:S01]  /*0b00*/  FADD R0, R21, R0 ;  /* 0x0000000015007221 */ /* 0x000fe20000000000 */
[----:B------:R-:W-:-:S04]  /*0b10*/  IMAD.WIDE R20, R20, 0x4, R18 ;  /* 0x0000000414147825 */ /* 0x000fc800078e0212 */
[----:B------:R-:W-:Y:S01]  /*0b20*/  FADD R2, R2, -0.5 ;  /* 0xbf00000002027421 */ /* 0x000fe20000000000 */
[----:B------:R-:W-:Y:S01]  /*0b30*/  FADD R0, R0, -0.5 ;  /* 0xbf00000000007421 */ /* 0x000fe20000000000 */
[----:B------:R0:W-:Y:S04]  /*0b40*/  @!P0 STG.E.128 desc[UR6][R20.64], R4 ;  /* 0x0000000414008986 */ /* 0x0001e8000c101d06 */
[----:B------:R0:W-:Y:S01]  /*0b50*/  @!P1 STG.E.128 desc[UR6][R22.64], R8 ;  /* 0x0000000816009986 */ /* 0x0001e2000c101d06 */
[----:B------:R-:W-:-:S03]  /*0b60*/  FADD R18, R0, R0 ;  /* 0x0000000000127221 */ /* 0x000fc60000000000 */
[----:B------:R0:W-:Y:S01]  /*0b70*/  @!P2 STG.E.128 desc[UR6][R26.64], R12 ;  /* 0x0000000c1a00a986 */ /* 0x0001e2000c101d06 */
[----:B------:R-:W-:Y:S01]  /*0b80*/  FADD R19, R2, R2 ;  /* 0x0000000202137221 */ /* 0x000fe20000000000 */
[----:B0-----:R-:W-:Y:S06]  /*0b90*/  @P3 EXIT ;  /* 0x000000000000394d */ /* 0x001fec0003800000 */
[----:B------:R-:W-:Y:S01]  /*0ba0*/  STG.E.128 desc[UR6][R24.64], R16 ;  /* 0x0000001018007986 */ /* 0x000fe2000c101d06 */
[----:B------:R-:W-:Y:S05]  /*0bb0*/  EXIT ;  /* 0x000000000000794d */ /* 0x000fea0003800000 */
.L_x_0:
[----:B------:R-:W-:-:S00]  /*0bc0*/  BRA `(.L_x_0) ;  /* 0xfffffffc00fc7947 */ /* 0x000fc0000383ffff */
[----:B------:R-:W-:-:S00]  /*0bd0*/  NOP ;  /* 0x0000000000007918 */ /* 0x000fc00000000000 */
        /* <DEDUP_REMOVED lines=10> */
.L_x_1:


//--------------------- .nv.constant0.triton_poi_fused_convolution_mul_sub_11 --------------------------
	.section	.nv.constant0.triton_poi_fused_convolution_mul_sub_11,"a",@progbits
	.sectionflags	@""
	.align	4
.nv.constant0.triton_poi_fused_convolution_mul_sub_11:
	.zero		560
